	.headerflags	@"EF_CUDA_TEXMODE_UNIFIED EF_CUDA_64BIT_ADDRESS EF_CUDA_ACCELERATORS EF_CUDA_SM90 EF_CUDA_VIRTUAL_SM(EF_CUDA_SM90)"
	.elftype	@"ET_EXEC"


//--------------------- .nv.info                  --------------------------
	.section	.nv.info,"",@"SHT_CUDA_INFO"
	.align	4


	//----- nvinfo : EIATTR_REGCOUNT
	.align		4
        /*0000*/ 	.byte	0x04, 0x2f
        /*0002*/ 	.short	(.L_2 - .L_1)
	.align		4
.L_1:
        /*0004*/ 	.word	index@(triton_poi_fused__log_softmax_2)
        /*0008*/ 	.word	0x0000001f


	//----- nvinfo : EIATTR_MIN_STACK_SIZE
	.align		4
.L_2:
        /*000c*/ 	.byte	0x04, 0x12
        /*000e*/ 	.short	(.L_4 - .L_3)
	.align		4
.L_3:
        /*0010*/ 	.word	index@(triton_poi_fused__log_softmax_2)
        /*0014*/ 	.word	0x00000000


	//----- nvinfo : EIATTR_FRAME_SIZE
	.align		4
.L_4:
        /*0018*/ 	.byte	0x04, 0x11
        /*001a*/ 	.short	(.L_6 - .L_5)
	.align		4
.L_5:
        /*001c*/ 	.word	index@(triton_poi_fused__log_softmax_2)
        /*0020*/ 	.word	0x00000000


	//----- nvinfo : EIATTR_MIN_STACK_SIZE
	.align		4
.L_6:
        /*0024*/ 	.byte	0x04, 0x12
        /*0026*/ 	.short	(.L_8 - .L_7)
	.align		4
.L_7:
        /*0028*/ 	.word	index@(triton_poi_fused__log_softmax_2)
        /*002c*/ 	.word	0x00000000
.L_8:


//--------------------- .nv.info.triton_poi_fused__log_softmax_2 --------------------------
	.section	.nv.info.triton_poi_fused__log_softmax_2,"",@"SHT_CUDA_INFO"
	.sectionflags	@""
	.align	4


	//----- nvinfo : EIATTR_CUDA_API_VERSION
	.align		4
        /*0000*/ 	.byte	0x04, 0x37
        /*0002*/ 	.short	(.L_10 - .L_9)
.L_9:
        /*0004*/ 	.word	0x0000007c


	//----- nvinfo : EIATTR_KPARAM_INFO
	.align		4
.L_10:
        /*0008*/ 	.byte	0x04, 0x17
        /*000a*/ 	.short	(.L_12 - .L_11)
.L_11:
        /*000c*/ 	.word	0x00000000
        /*0010*/ 	.short	0x0003
        /*0012*/ 	.short	0x0014
        /*0014*/ 	.byte	0x00, 0xf0, 0x11, 0x00


	//----- nvinfo : EIATTR_KPARAM_INFO
	.align		4
.L_12:
        /*0018*/ 	.byte	0x04, 0x17
        /*001a*/ 	.short	(.L_14 - .L_13)
.L_13:
        /*001c*/ 	.word	0x00000000
        /*0020*/ 	.short	0x0002
        /*0022*/ 	.short	0x0010
        /*0024*/ 	.byte	0x00, 0xf0, 0x11, 0x00


	//----- nvinfo : EIATTR_KPARAM_INFO
	.align		4
.L_14:
        /*0028*/ 	.byte	0x04, 0x17
        /*002a*/ 	.short	(.L_16 - .L_15)
.L_15:
        /*002c*/ 	.word	0x00000000
        /*0030*/ 	.short	0x0001
        /*0032*/ 	.short	0x0008
        /*0034*/ 	.byte	0x00, 0xf4, 0x21, 0x00


	//----- nvinfo : EIATTR_KPARAM_INFO
	.align		4
.L_16:
        /*0038*/ 	.byte	0x04, 0x17
        /*003a*/ 	.short	(.L_18 - .L_17)
.L_17:
        /*003c*/ 	.word	0x00000000
        /*0040*/ 	.short	0x0000
        /*0042*/ 	.short	0x0000
        /*0044*/ 	.byte	0x00, 0xf4, 0x21, 0x00


	//----- nvinfo : EIATTR_SPARSE_MMA_MASK
	.align		4
.L_18:
        /*0048*/ 	.byte	0x03, 0x50
        /*004a*/ 	.short	0x0000


	//----- nvinfo : EIATTR_MAXREG_COUNT
	.align		4
        /*004c*/ 	.byte	0x03, 0x1b
        /*004e*/ 	.short	0x00ff


	//----- nvinfo : EIATTR_EXIT_INSTR_OFFSETS
	.align		4
        /*0050*/ 	.byte	0x04, 0x1c
        /*0052*/ 	.short	(.L_20 - .L_19)


	//   ....[0]....
.L_19:
        /*0054*/ 	.word	0x00001270


	//   ....[1]....
        /*0058*/ 	.word	0x00001380


	//----- nvinfo : EIATTR_REQNTID
	.align		4
.L_20:
        /*005c*/ 	.byte	0x04, 0x10
        /*005e*/ 	.short	(.L_22 - .L_21)
.L_21:
        /*0060*/ 	.word	0x00000080
        /*0064*/ 	.word	0x00000001
        /*0068*/ 	.word	0x00000001


	//----- nvinfo : EIATTR_CBANK_PARAM_SIZE
	.align		4
.L_22:
        /*006c*/ 	.byte	0x03, 0x19
        /*006e*/ 	.short	0x0018


	//----- nvinfo : EIATTR_PARAM_CBANK
	.align		4
        /*0070*/ 	.byte	0x04, 0x0a
        /*0072*/ 	.short	(.L_24 - .L_23)
	.align		4
.L_23:
        /*0074*/ 	.word	index@(.nv.constant0.triton_poi_fused__log_softmax_2)
        /*0078*/ 	.short	0x0210
        /*007a*/ 	.short	0x0018


	//----- nvinfo : EIATTR_SW_WAR
	.align		4
.L_24:
        /*007c*/ 	.byte	0x04, 0x36
        /*007e*/ 	.short	(.L_26 - .L_25)
.L_25:
        /*0080*/ 	.word	0x00000008
.L_26:


//--------------------- .nv.callgraph             --------------------------
	.section	.nv.callgraph,"",@"SHT_CUDA_CALLGRAPH"
	.align	4
	.sectionentsize	8
	.align		4
        /*0000*/ 	.word	0x00000000
	.align		4
        /*0004*/ 	.word	0xffffffff
	.align		4
        /*0008*/ 	.word	0x00000000
	.align		4
        /*000c*/ 	.word	0xfffffffe
	.align		4
        /*0010*/ 	.word	0x00000000
	.align		4
        /*0014*/ 	.word	0xfffffffd
	.align		4
        /*0018*/ 	.word	0x00000000
	.align		4
        /*001c*/ 	.word	0xfffffffc


//--------------------- .nv.constant4             --------------------------
	.section	.nv.constant4,"a",@progbits
	.align	8
	.align		8
.nv.constant4:
        /*0000*/ 	.dword	_$_str


//--------------------- .text.triton_poi_fused__log_softmax_2 --------------------------
	.section	.text.triton_poi_fused__log_softmax_2,"ax",@progbits
	.sectionflags	@"SHF_BARRIERS=1"
	.align	128
        .global         triton_poi_fused__log_softmax_2
        .type           triton_poi_fused__log_softmax_2,@function
        .size           triton_poi_fused__log_softmax_2,(.L_x_1 - triton_poi_fused__log_softmax_2)
        .other          triton_poi_fused__log_softmax_2,@"STO_CUDA_ENTRY STV_DEFAULT"
triton_poi_fused__log_softmax_2:
.text.triton_poi_fused__log_softmax_2:
[----:B------:R-:W0:Y:S01]  /*0000*/  LDC R1, c[0x0][0x28] ;  /* 0x00000a00ff017b82 */ /* 0x000e220000000800 */
[----:B------:R-:W1:Y:S07]  /*0010*/  S2R R0, SR_CTAID.Y ;  /* 0x0000000000007919 */ /* 0x000e6e0000002600 */
[----:B------:R-:W2:Y:S01]  /*0020*/  LDC.64 R4, c[0x0][0x210] ;  /* 0x00008400ff047b82 */ /* 0x000ea20000000a00 */
[----:B------:R-:W-:Y:S01]  /*0030*/  ULDC.64 UR6, c[0x0][0x208] ;  /* 0x0000820000067ab9 */ /* 0x000fe20000000a00 */
[----:B------:R-:W3:Y:S01]  /*0040*/  S2R R20, SR_TID.X ;  /* 0x0000000000147919 */ /* 0x000ee20000002100 */
[----:B-1----:R-:W-:-:S02]  /*0050*/  SHF.L.U32 R3, R0, 0x9, RZ ;  /* 0x0000000900037819 */ /* 0x002fc400000006ff */
[----:B------:R-:W-:Y:S02]  /*0060*/  SHF.R.S32.HI R7, RZ, 0x16, R0 ;  /* 0x00000016ff077819 */ /* 0x000fe40000011400 */
[----:B---3--:R-:W-:Y:S02]  /*0070*/  SHF.L.U32 R0, R20, 0x2, RZ ;  /* 0x0000000214007819 */ /* 0x008fe400000006ff */
[----:B------:R-:W-:Y:S02]  /*0080*/  SGXT R7, R7, 0x1 ;  /* 0x000000010707781a */ /* 0x000fe40000000200 */
[----:B------:R-:W-:-:S04]  /*0090*/  LOP3.LUT R0, R3, 0x1fc, R0, 0xf8, !PT ;  /* 0x000001fc03007812 */ /* 0x000fc800078ef800 */
[----:B------:R-:W-:-:S04]  /*00a0*/  LEA.HI R7, R7, R0, RZ, 0xc ;  /* 0x0000000007077211 */ /* 0x000fc800078f60ff */
[----:B------:R-:W-:Y:S02]  /*00b0*/  LOP3.LUT R9, R7, 0xfffff000, RZ, 0xc0, !PT ;  /* 0xfffff00007097812 */ /* 0x000fe400078ec0ff */
[----:B------:R-:W-:-:S03]  /*00c0*/  SHF.R.S32.HI R7, RZ, 0xc, R7 ;  /* 0x0000000cff077819 */ /* 0x000fc60000011407 */
[----:B------:R-:W-:-:S05]  /*00d0*/  IMAD.IADD R8, R0, 0x1, -R9 ;  /* 0x0000000100087824 */ /* 0x000fca00078e0a09 */
[----:B------:R-:W-:-:S04]  /*00e0*/  LEA R9, R7, R8, 0xd ;  /* 0x0000000807097211 */ /* 0x000fc800078e68ff */
[----:B------:R-:W-:Y:S01]  /*00f0*/  IADD3 R13, R9, 0x1000, RZ ;  /* 0x00001000090d7810 */ /* 0x000fe20007ffe0ff */
[----:B--2---:R-:W-:-:S04]  /*0100*/  IMAD.WIDE R16, R9, 0x4, R4 ;  /* 0x0000000409107825 */ /* 0x004fc800078e0204 */
[----:B------:R-:W-:Y:S02]  /*0110*/  IMAD.WIDE R12, R13, 0x4, R4 ;  /* 0x000000040d0c7825 */ /* 0x000fe400078e0204 */
[----:B------:R-:W2:Y:S04]  /*0120*/  LDG.E.EL.128 R16, desc[UR6][R16.64] ;  /* 0x0000000610107981 */ /* 0x000ea8000c2e1d00 */
[----:B------:R-:W3:Y:S01]  /*0130*/  LDG.E.EL.128 R12, desc[UR6][R12.64] ;  /* 0x000000060c0c7981 */ /* 0x000ee2000c2e1d00 */
[----:B------:R-:W-:Y:S01]  /*0140*/  CS2R R10, SRZ ;  /* 0x00000000000a7805 */ /* 0x000fe2000001ff00 */
[----:B------:R-:W1:Y:S02]  /*0150*/  S2R R0, SR_CTAID.X ;  /* 0x0000000000007919 */ /* 0x000e640000002500 */
[----:B-1----:R-:W-:Y:S01]  /*0160*/  IMAD.SHL.U32 R2, R0, 0x2, RZ ;  /* 0x0000000200027824 */ /* 0x002fe200078e00ff */
[----:B------:R-:W-:-:S04]  /*0170*/  IADD3 R7, R7, R0, RZ ;  /* 0x0000000007077210 */ /* 0x000fc80007ffe0ff */
[----:B------:R-:W-:Y:S01]  /*0180*/  IADD3 R6, R2, 0x1, RZ ;  /* 0x0000000102067810 */ /* 0x000fe20007ffe0ff */
[----:B------:R-:W-:Y:S01]  /*0190*/  IMAD R7, R7, 0x2000, R8 ;  /* 0x0000200007077824 */ /* 0x000fe200078e0208 */
[----:B------:R-:W-:Y:S02]  /*01a0*/  ISETP.GE.AND P0, PT, R2, 0x2, PT ;  /* 0x000000020200780c */ /* 0x000fe40003f06270 */
[C---:B------:R-:W-:Y:S01]  /*01b0*/  ISETP.GE.AND P1, PT, R6.reuse, 0x2, PT ;  /* 0x000000020600780c */ /* 0x040fe20003f26270 */
[--C-:B------:R-:W-:Y:S01]  /*01c0*/  IMAD.WIDE R22, R7, 0x4, R4.reuse ;  /* 0x0000000407167825 */ /* 0x100fe200078e0204 */
[----:B------:R-:W-:Y:S02]  /*01d0*/  LEA R25, R6, R9, 0xc ;  /* 0x0000000906197211 */ /* 0x000fe400078e60ff */
[----:B------:R-:W-:Y:S02]  /*01e0*/  CS2R R6, SRZ ;  /* 0x0000000000067805 */ /* 0x000fe4000001ff00 */
[----:B------:R-:W-:Y:S01]  /*01f0*/  CS2R R8, SRZ ;  /* 0x0000000000087805 */ /* 0x000fe2000001ff00 */
[----:B------:R-:W-:Y:S01]  /*0200*/  IMAD.WIDE R24, R25, 0x4, R4 ;  /* 0x0000000419187825 */ /* 0x000fe200078e0204 */
[----:B------:R-:W-:-:S04]  /*0210*/  CS2R R4, SRZ ;  /* 0x0000000000047805 */ /* 0x000fc8000001ff00 */
[----:B------:R3:W4:Y:S04]  /*0220*/  @!P0 LDG.E.EL.128 R8, desc[UR6][R22.64] ;  /* 0x0000000616088981 */ /* 0x000728000c2e1d00 */
[----:B------:R1:W5:Y:S01]  /*0230*/  @!P1 LDG.E.EL.128 R4, desc[UR6][R24.64] ;  /* 0x0000000618049981 */ /* 0x000362000c2e1d00 */
[----:B------:R-:W-:Y:S01]  /*0240*/  LOP3.LUT R3, R3, 0x7f, R20, 0xf8, !PT ;  /* 0x0000007f03037812 */ /* 0x000fe200078ef814 */
[----:B------:R-:W1:Y:S01]  /*0250*/  S2UR UR5, SR_CgaCtaId ;  /* 0x00000000000579c3 */ /* 0x000e620000008800 */
[----:B------:R-:W-:Y:S02]  /*0260*/  UMOV UR4, 0x400 ;  /* 0x0000040000047882 */ /* 0x000fe40000000000 */
[----:B------:R-:W-:Y:S01]  /*0270*/  SHF.R.S32.HI R28, RZ, 0x1f, R3 ;  /* 0x0000001fff1c7819 */ /* 0x000fe20000011403 */
[----:B01----:R-:W-:Y:S01]  /*0280*/  UPRMT UR4, UR5, 0x654, UR4 ;  /* 0x0000065405047896 */ /* 0x003fe20008000004 */
[----:B--2---:R-:W-:Y:S01]  /*0290*/  FMUL R17, R17, 1.4426950216293334961 ;  /* 0x3fb8aa3b11117820 */ /* 0x004fe20000400000 */
[----:B------:R-:W-:Y:S01]  /*02a0*/  FMUL R18, R18, 1.4426950216293334961 ;  /* 0x3fb8aa3b12127820 */ /* 0x000fe20000400000 */
[----:B------:R-:W-:Y:S01]  /*02b0*/  FMUL R16, R16, 1.4426950216293334961 ;  /* 0x3fb8aa3b10107820 */ /* 0x000fe20000400000 */
[----:B---3--:R-:W-:-:S02]  /*02c0*/  FMUL R22, R13, 1.4426950216293334961 ;  /* 0x3fb8aa3b0d167820 */ /* 0x008fc40000400000 */
[----:B------:R-:W-:Y:S01]  /*02d0*/  FSETP.GEU.AND P4, PT, R17, -126, PT ;  /* 0xc2fc00001100780b */ /* 0x000fe20003f8e000 */
[----:B------:R-:W-:Y:S01]  /*02e0*/  FMUL R21, R12, 1.4426950216293334961 ;  /* 0x3fb8aa3b0c157820 */ /* 0x000fe20000400000 */
[----:B------:R-:W-:Y:S01]  /*02f0*/  FMUL R24, R14, 1.4426950216293334961 ;  /* 0x3fb8aa3b0e187820 */ /* 0x000fe20000400000 */
[----:B------:R-:W-:Y:S01]  /*0300*/  FSETP.GEU.AND P1, PT, R18, -126, PT ;  /* 0xc2fc00001200780b */ /* 0x000fe20003f2e000 */
[----:B------:R-:W-:Y:S01]  /*0310*/  FMUL R13, R19, 1.4426950216293334961 ;  /* 0x3fb8aa3b130d7820 */ /* 0x000fe20000400000 */
[----:B------:R-:W-:Y:S01]  /*0320*/  FSETP.GEU.AND P6, PT, R22, -126, PT ;  /* 0xc2fc00001600780b */ /* 0x000fe20003fce000 */
[----:B------:R-:W-:Y:S01]  /*0330*/  FMUL R15, R15, 1.4426950216293334961 ;  /* 0x3fb8aa3b0f0f7820 */ /* 0x000fe20000400000 */
[----:B------:R-:W-:Y:S02]  /*0340*/  FSETP.GEU.AND P5, PT, R21, -126, PT ;  /* 0xc2fc00001500780b */ /* 0x000fe40003fae000 */
[----:B------:R-:W-:Y:S02]  /*0350*/  FSETP.GEU.AND P2, PT, R24, -126, PT ;  /* 0xc2fc00001800780b */ /* 0x000fe40003f4e000 */
[----:B------:R-:W-:-:S02]  /*0360*/  FSETP.GEU.AND P3, PT, R16, -126, PT ;  /* 0xc2fc00001000780b */ /* 0x000fc40003f6e000 */
[----:B------:R-:W-:-:S03]  /*0370*/  @!P4 FMUL R17, R17, 0.5 ;  /* 0x3f0000001111c820 */ /* 0x000fc60000400000 */
[----:B------:R-:W-:Y:S01]  /*0380*/  @!P1 FMUL R18, R18, 0.5 ;  /* 0x3f00000012129820 */ /* 0x000fe20000400000 */
[----:B------:R-:W0:Y:S01]  /*0390*/  MUFU.EX2 R12, R17 ;  /* 0x00000011000c7308 */ /* 0x000e220000000800 */
[----:B------:R-:W-:Y:S02]  /*03a0*/  @!P6 FMUL R22, R22, 0.5 ;  /* 0x3f0000001616e820 */ /* 0x000fe40000400000 */
[----:B------:R-:W-:Y:S02]  /*03b0*/  @!P5 FMUL R21, R21, 0.5 ;  /* 0x3f0000001515d820 */ /* 0x000fe40000400000 */
[----:B------:R-:W-:Y:S02]  /*03c0*/  @!P2 FMUL R24, R24, 0.5 ;  /* 0x3f0000001818a820 */ /* 0x000fe40000400000 */
[----:B------:R-:W-:Y:S01]  /*03d0*/  @!P3 FMUL R16, R16, 0.5 ;  /* 0x3f0000001010b820 */ /* 0x000fe20000400000 */
[----:B------:R-:W1:Y:S01]  /*03e0*/  MUFU.EX2 R25, R22 ;  /* 0x0000001600197308 */ /* 0x000e620000000800 */
[----:B0-----:R-:W-:-:S07]  /*03f0*/  @!P4 FMUL R12, R12, R12 ;  /* 0x0000000c0c0cc220 */ /* 0x001fce0000400000 */
[----:B------:R-:W0:Y:S01]  /*0400*/  MUFU.EX2 R23, R21 ;  /* 0x0000001500177308 */ /* 0x000e220000000800 */
[----:B-1----:R-:W-:-:S07]  /*0410*/  @!P6 FMUL R25, R25, R25 ;  /* 0x000000191919e220 */ /* 0x002fce0000400000 */
[----:B------:R-:W1:Y:S01]  /*0420*/  MUFU.EX2 R2, R18 ;  /* 0x0000001200027308 */ /* 0x000e620000000800 */
[----:B------:R-:W-:Y:S01]  /*0430*/  FADD R12, R12, R25 ;  /* 0x000000190c0c7221 */ /* 0x000fe20000000000 */
[----:B0-----:R-:W-:-:S06]  /*0440*/  @!P5 FMUL R23, R23, R23 ;  /* 0x000000171717d220 */ /* 0x001fcc0000400000 */
[----:B------:R-:W0:Y:S01]  /*0450*/  MUFU.EX2 R17, R24 ;  /* 0x0000001800117308 */ /* 0x000e220000000800 */
[----:B------:R-:W-:Y:S01]  /*0460*/  FSETP.GEU.AND P5, PT, R12, 1.175494350822287508e-38, PT ;  /* 0x008000000c00780b */ /* 0x000fe20003fae000 */
[----:B-1----:R-:W-:-:S06]  /*0470*/  @!P1 FMUL R2, R2, R2 ;  /* 0x0000000202029220 */ /* 0x002fcc0000400000 */
[----:B------:R-:W1:Y:S06]  /*0480*/  MUFU.EX2 R16, R16 ;  /* 0x0000001000107308 */ /* 0x000e6c0000000800 */
[----:B------:R-:W-:Y:S01]  /*0490*/  @!P5 FMUL R12, R12, 8388608 ;  /* 0x4b0000000c0cd820 */ /* 0x000fe20000400000 */
[----:B0-----:R-:W-:Y:S01]  /*04a0*/  @!P2 FMUL R17, R17, R17 ;  /* 0x000000111111a220 */ /* 0x001fe20000400000 */
[----:B------:R-:W-:-:S03]  /*04b0*/  FSETP.GEU.AND P2, PT, R15, -126, PT ;  /* 0xc2fc00000f00780b */ /* 0x000fc60003f4e000 */
[----:B------:R-:W-:Y:S01]  /*04c0*/  FADD R2, R2, R17 ;  /* 0x0000001102027221 */ /* 0x000fe20000000000 */
[----:B------:R-:W-:Y:S02]  /*04d0*/  VIADD R17, R12, 0xc0d55555 ;  /* 0xc0d555550c117836 */ /* 0x000fe40000000000 */
[----:B-1----:R-:W-:Y:S01]  /*04e0*/  @!P3 FMUL R16, R16, R16 ;  /* 0x000000101010b220 */ /* 0x002fe20000400000 */
[----:B------:R-:W-:Y:S02]  /*04f0*/  FSETP.GEU.AND P3, PT, R13, -126, PT ;  /* 0xc2fc00000d00780b */ /* 0x000fe40003f6e000 */
[----:B------:R-:W-:Y:S01]  /*0500*/  FSETP.GEU.AND P1, PT, R2, 1.175494350822287508e-38, PT ;  /* 0x008000000200780b */ /* 0x000fe20003f2e000 */
[----:B------:R-:W-:Y:S01]  /*0510*/  FADD R14, R16, R23 ;  /* 0x00000017100e7221 */ /* 0x000fe20000000000 */
[----:B------:R-:W-:Y:S02]  /*0520*/  LOP3.LUT R17, R17, 0xff800000, RZ, 0xc0, !PT ;  /* 0xff80000011117812 */ /* 0x000fe400078ec0ff */
[----:B------:R-:W-:Y:S01]  /*0530*/  @!P2 FMUL R15, R15, 0.5 ;  /* 0x3f0000000f0fa820 */ /* 0x000fe20000400000 */
[----:B------:R-:W-:Y:S01]  /*0540*/  HFMA2.MMA R16, -RZ, RZ, 1.5048828125, 33.21875 ;  /* 0x3e055027ff107435 */ /* 0x000fe200000001ff */
[----:B------:R-:W-:-:S02]  /*0550*/  FSETP.GEU.AND P4, PT, R14, 1.175494350822287508e-38, PT ;  /* 0x008000000e00780b */ /* 0x000fc40003f8e000 */
[----:B------:R-:W0:Y:S01]  /*0560*/  MUFU.EX2 R18, R15 ;  /* 0x0000000f00127308 */ /* 0x000e220000000800 */
[----:B------:R-:W-:Y:S02]  /*0570*/  IMAD.IADD R23, R12, 0x1, -R17 ;  /* 0x000000010c177824 */ /* 0x000fe400078e0a11 */
[----:B------:R-:W-:Y:S02]  /*0580*/  @!P3 FMUL R13, R13, 0.5 ;  /* 0x3f0000000d0db820 */ /* 0x000fe40000400000 */
[----:B------:R-:W-:Y:S01]  /*0590*/  FADD R23, R23, -1 ;  /* 0xbf80000017177421 */ /* 0x000fe20000000000 */
[----:B------:R-:W-:-:S03]  /*05a0*/  @!P1 FMUL R2, R2, 8388608 ;  /* 0x4b00000002029820 */ /* 0x000fc60000400000 */
[C---:B------:R-:W-:Y:S01]  /*05b0*/  FFMA.FTZ R22, R23.reuse, -R16, 0.14084610342979431152 ;  /* 0x3e1039f617167423 */ /* 0x040fe20000010810 */
[----:B------:R-:W1:Y:S01]  /*05c0*/  MUFU.EX2 R13, R13 ;  /* 0x0000000d000d7308 */ /* 0x000e620000000800 */
[----:B------:R-:W-:Y:S01]  /*05d0*/  IADD3 R21, R2, -0x3f2aaaab, RZ ;  /* 0xc0d5555502157810 */ /* 0x000fe20007ffe0ff */
[----:B------:R-:W-:Y:S01]  /*05e0*/  @!P4 FMUL R14, R14, 8388608 ;  /* 0x4b0000000e0ec820 */ /* 0x000fe20000400000 */
[----:B------:R-:W-:Y:S02]  /*05f0*/  FFMA.FTZ R22, R23, R22, -0.12148627638816833496 ;  /* 0xbdf8cdcc17167423 */ /* 0x000fe40000010016 */
[----:B------:R-:W-:Y:S01]  /*0600*/  LOP3.LUT R21, R21, 0xff800000, RZ, 0xc0, !PT ;  /* 0xff80000015157812 */ /* 0x000fe200078ec0ff */
[----:B0-----:R-:W-:Y:S01]  /*0610*/  @!P2 FMUL R18, R18, R18 ;  /* 0x000000121212a220 */ /* 0x001fe20000400000 */
[----:B------:R-:W-:Y:S01]  /*0620*/  IADD3 R19, R14, -0x3f2aaaab, RZ ;  /* 0xc0d555550e137810 */ /* 0x000fe20007ffe0ff */
[----:B------:R-:W-:Y:S01]  /*0630*/  FFMA.FTZ R22, R23, R22, 0.13980610668659210205 ;  /* 0x3e0f295517167423 */ /* 0x000fe20000010016 */
[----:B------:R-:W-:-:S02]  /*0640*/  IADD3 R24, R2, -R21, RZ ;  /* 0x8000001502187210 */ /* 0x000fc40007ffe0ff */
[----:B------:R-:W-:Y:S01]  /*0650*/  LOP3.LUT R19, R19, 0xff800000, RZ, 0xc0, !PT ;  /* 0xff80000013137812 */ /* 0x000fe200078ec0ff */
[----:B------:R-:W-:Y:S01]  /*0660*/  FFMA.FTZ R22, R23, R22, -0.16684235632419586182 ;  /* 0xbe2ad8b917167423 */ /* 0x000fe20000010016 */
[----:B------:R-:W-:Y:S01]  /*0670*/  I2FP.F32.S32 R21, R21 ;  /* 0x0000001500157245 */ /* 0x000fe20000201400 */
[----:B------:R-:W-:Y:S01]  /*0680*/  FADD R15, R24, -1 ;  /* 0xbf800000180f7421 */ /* 0x000fe20000000000 */
[----:B-1----:R-:W-:Y:S01]  /*0690*/  @!P3 FMUL R13, R13, R13 ;  /* 0x0000000d0d0db220 */ /* 0x002fe20000400000 */
[----:B------:R-:W-:Y:S01]  /*06a0*/  IADD3 R25, R14, -R19, RZ ;  /* 0x800000130e197210 */ /* 0x000fe20007ffe0ff */
[----:B------:R-:W-:Y:S01]  /*06b0*/  FFMA.FTZ R22, R23, R22, 0.20012299716472625732 ;  /* 0x3e4ced0b17167423 */ /* 0x000fe20000010016 */
[----:B------:R-:W-:-:S04]  /*06c0*/  IMAD.HI R24, R3, 0x2aaaaaab, RZ ;  /* 0x2aaaaaab03187827 */ /* 0x000fc800078e02ff */
[----:B------:R-:W-:Y:S01]  /*06d0*/  FADD R13, R13, R18 ;  /* 0x000000120d0d7221 */ /* 0x000fe20000000000 */
[----:B------:R-:W-:Y:S01]  /*06e0*/  FFMA.FTZ R18, R15, -R16, 0.14084610342979431152 ;  /* 0x3e1039f60f127423 */ /* 0x000fe20000010810 */
[----:B------:R-:W-:Y:S01]  /*06f0*/  FADD R25, R25, -1 ;  /* 0xbf80000019197421 */ /* 0x000fe20000000000 */
[----:B------:R-:W-:Y:S01]  /*0700*/  FFMA.FTZ R22, R23, R22, -0.24999669194221496582 ;  /* 0xbe7fff2217167423 */ /* 0x000fe20000010016 */
[----:B------:R-:W-:Y:S01]  /*0710*/  FSETP.NEU.AND P3, PT, R14, RZ, PT ;  /* 0x000000ff0e00720b */ /* 0x000fe20003f6d000 */
[----:B------:R-:W-:Y:S01]  /*0720*/  FFMA.FTZ R18, R15, R18, -0.12148627638816833496 ;  /* 0xbdf8cdcc0f127423 */ /* 0x000fe20000010012 */
[----:B------:R-:W-:Y:S01]  /*0730*/  FFMA.FTZ R20, R25, -R16, 0.14084610342979431152 ;  /* 0x3e1039f619147423 */ /* 0x000fe20000010810 */
[----:B------:R-:W-:Y:S01]  /*0740*/  FSETP.GEU.AND P2, PT, R13, 1.175494350822287508e-38, PT ;  /* 0x008000000d00780b */ /* 0x000fe20003f4e000 */
[----:B------:R-:W-:Y:S01]  /*0750*/  FFMA.FTZ R22, R23, R22, 0.33333182334899902344 ;  /* 0x3eaaaa7817167423 */ /* 0x000fe20000010016 */
[----:B------:R-:W-:Y:S01]  /*0760*/  FFMA.FTZ R18, R15, R18, 0.13980610668659210205 ;  /* 0x3e0f29550f127423 */ /* 0x000fe20000010012 */
[----:B------:R-:W-:-:S02]  /*0770*/  FFMA.FTZ R20, R25, R20, -0.12148627638816833496 ;  /* 0xbdf8cdcc19147423 */ /* 0x000fc40000010014 */
[----:B------:R-:W-:Y:S01]  /*0780*/  FFMA.FTZ R22, R23, R22, -0.5 ;  /* 0xbf00000017167423 */ /* 0x000fe20000010016 */
[----:B------:R-:W-:Y:S01]  /*0790*/  FFMA.FTZ R18, R15, R18, -0.16684235632419586182 ;  /* 0xbe2ad8b90f127423 */ /* 0x000fe20000010012 */
[----:B------:R-:W-:Y:S02]  /*07a0*/  FFMA.FTZ R20, R25, R20, 0.13980610668659210205 ;  /* 0x3e0f295519147423 */ /* 0x000fe40000010014 */
[----:B------:R-:W-:Y:S01]  /*07b0*/  FMUL R22, R23, R22 ;  /* 0x0000001617167220 */ /* 0x000fe20000400000 */
[----:B------:R-:W-:Y:S01]  /*07c0*/  FFMA.FTZ R18, R15, R18, 0.20012299716472625732 ;  /* 0x3e4ced0b0f127423 */ /* 0x000fe20000010012 */
[----:B------:R-:W-:Y:S02]  /*07d0*/  FFMA.FTZ R20, R25, R20, -0.16684235632419586182 ;  /* 0xbe2ad8b919147423 */ /* 0x000fe40000010014 */
[----:B------:R-:W-:Y:S01]  /*07e0*/  @!P2 FMUL R13, R13, 8388608 ;  /* 0x4b0000000d0da820 */ /* 0x000fe20000400000 */
[----:B------:R-:W-:Y:S01]  /*07f0*/  FFMA.FTZ R18, R15, R18, -0.24999669194221496582 ;  /* 0xbe7fff220f127423 */ /* 0x000fe20000010012 */
[----:B------:R-:W-:Y:S01]  /*0800*/  FFMA.FTZ R20, R25, R20, 0.20012299716472625732 ;  /* 0x3e4ced0b19147423 */ /* 0x000fe20000010014 */
[----:B------:R-:W-:Y:S01]  /*0810*/  FFMA.FTZ R22, R23, R22, R23 ;  /* 0x0000001617167223 */ /* 0x000fe20000010017 */
[----:B------:R-:W-:-:S02]  /*0820*/  VIADD R23, R13, 0xc0d55555 ;  /* 0xc0d555550d177836 */ /* 0x000fc40000000000 */
[----:B------:R-:W-:Y:S01]  /*0830*/  FFMA.FTZ R18, R15, R18, 0.33333182334899902344 ;  /* 0x3eaaaa780f127423 */ /* 0x000fe20000010012 */
[----:B------:R-:W-:-:S03]  /*0840*/  FFMA.FTZ R20, R25, R20, -0.24999669194221496582 ;  /* 0xbe7fff2219147423 */ /* 0x000fc60000010014 */
[----:B------:R-:W-:Y:S01]  /*0850*/  FFMA.FTZ R18, R15, R18, -0.5 ;  /* 0xbf0000000f127423 */ /* 0x000fe20000010012 */
[----:B------:R-:W-:-:S03]  /*0860*/  FFMA.FTZ R20, R25, R20, 0.33333182334899902344 ;  /* 0x3eaaaa7819147423 */ /* 0x000fc60000010014 */
[----:B------:R-:W-:Y:S01]  /*0870*/  FMUL R26, R15, R18 ;  /* 0x000000120f1a7220 */ /* 0x000fe20000400000 */
[----:B------:R-:W-:Y:S01]  /*0880*/  FFMA.FTZ R20, R25, R20, -0.5 ;  /* 0xbf00000019147423 */ /* 0x000fe20000010014 */
[----:B------:R-:W-:Y:S02]  /*0890*/  LOP3.LUT R18, R23, 0xff800000, RZ, 0xc0, !PT ;  /* 0xff80000017127812 */ /* 0x000fe400078ec0ff */
[----:B------:R-:W-:Y:S01]  /*08a0*/  FFMA.FTZ R15, R15, R26, R15 ;  /* 0x0000001a0f0f7223 */ /* 0x000fe2000001000f */
[C---:B------:R-:W-:Y:S01]  /*08b0*/  FMUL R20, R25.reuse, R20 ;  /* 0x0000001419147220 */ /* 0x040fe20000400000 */
[----:B------:R-:W-:Y:S02]  /*08c0*/  IADD3 R23, R13, -R18, RZ ;  /* 0x800000120d177210 */ /* 0x000fe40007ffe0ff */
[----:B------:R-:W-:Y:S01]  /*08d0*/  I2FP.F32.S32 R26, R19 ;  /* 0x00000013001a7245 */ /* 0x000fe20000201400 */
[----:B------:R-:W-:Y:S01]  /*08e0*/  FFMA.FTZ R20, R25, R20, R25 ;  /* 0x0000001419147223 */ /* 0x000fe20000010019 */
[----:B------:R-:W-:Y:S01]  /*08f0*/  FSEL R19, RZ, -23, P4 ;  /* 0xc1b80000ff137808 */ /* 0x000fe20002000000 */
[----:B------:R-:W-:Y:S01]  /*0900*/  FADD R23, R23, -1 ;  /* 0xbf80000017177421 */ /* 0x000fe20000000000 */
[----:B------:R-:W-:-:S02]  /*0910*/  SHF.R.U32.HI R25, RZ, 0x1f, R24 ;  /* 0x0000001fff197819 */ /* 0x000fc40000011618 */
[----:B------:R-:W-:Y:S01]  /*0920*/  ISETP.GE.U32.AND P4, PT, R14, 0x7f800000, PT ;  /* 0x7f8000000e00780c */ /* 0x000fe20003f86070 */
[----:B------:R-:W-:Y:S01]  /*0930*/  FFMA.FTZ R19, R26, 1.1920928955078125e-07, R19 ;  /* 0x340000001a137823 */ /* 0x000fe20000010013 */
[----:B------:R-:W-:Y:S01]  /*0940*/  LEA.HI.SX32 R24, R24, R25, 0x15 ;  /* 0x0000001918187211 */ /* 0x000fe200078faaff */
[----:B------:R-:W-:Y:S01]  /*0950*/  FFMA.FTZ R16, R23, -R16, 0.14084610342979431152 ;  /* 0x3e1039f617107423 */ /* 0x000fe20000010810 */
[----:B------:R-:W-:Y:S01]  /*0960*/  I2FP.F32.S32 R26, R17 ;  /* 0x00000011001a7245 */ /* 0x000fe20000201400 */
[----:B------:R-:W-:Y:S01]  /*0970*/  FFMA.FTZ R19, R19, 0.69314718246459960938, R20 ;  /* 0x3f31721813137823 */ /* 0x000fe20000010014 */
[----:B------:R-:W-:Y:S01]  /*0980*/  FSEL R25, RZ, -23, P5 ;  /* 0xc1b80000ff197808 */ /* 0x000fe20002800000 */
[----:B------:R-:W-:Y:S01]  /*0990*/  FFMA.FTZ R16, R23, R16, -0.12148627638816833496 ;  /* 0xbdf8cdcc17107423 */ /* 0x000fe20000010010 */
[----:B------:R-:W-:Y:S01]  /*09a0*/  LEA.HI R17, R28, R3, RZ, 0xc ;  /* 0x000000031c117211 */ /* 0x000fe200078f60ff */
[----:B------:R-:W0:Y:S01]  /*09b0*/  S2R R20, SR_TID.X ;  /* 0x0000000000147919 */ /* 0x000e220000002100 */
[----:B------:R-:W-:Y:S01]  /*09c0*/  ISETP.GE.U32.AND P5, PT, R12, 0x7f800000, PT ;  /* 0x7f8000000c00780c */ /* 0x000fe20003fa6070 */
[----:B------:R-:W-:Y:S01]  /*09d0*/  FFMA.FTZ R25, R26, 1.1920928955078125e-07, R25 ;  /* 0x340000001a197823 */ /* 0x000fe20000010019 */
[----:B------:R-:W-:Y:S01]  /*09e0*/  LOP3.LUT R26, R17, 0x7ffff000, RZ, 0xc0, !PT ;  /* 0x7ffff000111a7812 */ /* 0x000fe200078ec0ff */
[----:B------:R-:W-:Y:S01]  /*09f0*/  FFMA.FTZ R16, R23, R16, 0.13980610668659210205 ;  /* 0x3e0f295517107423 */ /* 0x000fe20000010010 */
[----:B------:R-:W-:Y:S01]  /*0a00*/  I2FP.F32.S32 R18, R18 ;  /* 0x0000001200127245 */ /* 0x000fe20000201400 */
[----:B------:R-:W-:Y:S01]  /*0a10*/  FFMA.FTZ R22, R25, 0.69314718246459960938, R22 ;  /* 0x3f31721819167823 */ /* 0x000fe20000010016 */
[----:B------:R-:W-:Y:S01]  /*0a20*/  IADD3 R27, R3, -R26, RZ ;  /* 0x8000001a031b7210 */ /* 0x000fe20007ffe0ff */
[----:B------:R-:W-:Y:S01]  /*0a30*/  FFMA.FTZ R26, R23, R16, -0.16684235632419586182 ;  /* 0xbe2ad8b9171a7423 */ /* 0x000fe20000010010 */
[----:B------:R-:W-:-:S02]  /*0a40*/  @P4 MOV R25, 0x7f800000 ;  /* 0x7f80000000194802 */ /* 0x000fc40000000f00 */
[----:B------:R-:W-:Y:S01]  /*0a50*/  SHF.R.S32.HI R17, RZ, 0xc, R17 ;  /* 0x0000000cff117819 */ /* 0x000fe20000011411 */
[C---:B------:R-:W-:Y:S01]  /*0a60*/  FFMA.FTZ R26, R23.reuse, R26, 0.20012299716472625732 ;  /* 0x3e4ced0b171a7423 */ /* 0x040fe2000001001a */
[----:B------:R-:W-:Y:S01]  /*0a70*/  IMAD R16, R24, 0x1000, R27 ;  /* 0x0000100018107824 */ /* 0x000fe200078e021b */
[----:B------:R-:W-:Y:S01]  /*0a80*/  FSEL R24, RZ, -23, P1 ;  /* 0xc1b80000ff187808 */ /* 0x000fe20000800000 */
[----:B------:R-:W-:Y:S01]  /*0a90*/  @P4 FFMA.FTZ R19, R14, R25, +INF ;  /* 0x7f8000000e134423 */ /* 0x000fe20000010019 */
[----:B------:R-:W-:Y:S01]  /*0aa0*/  FFMA.FTZ R26, R23, R26, -0.24999669194221496582 ;  /* 0xbe7fff22171a7423 */ /* 0x000fe2000001001a */
[----:B------:R-:W-:Y:S02]  /*0ab0*/  @P5 MOV R25, 0x7f800000 ;  /* 0x7f80000000195802 */ /* 0x000fe40000000f00 */
[----:B------:R-:W-:Y:S01]  /*0ac0*/  LOP3.LUT R14, R3, 0x80, RZ, 0xfc, !PT ;  /* 0x00000080030e7812 */ /* 0x000fe200078efcff */
[----:B------:R-:W-:Y:S01]  /*0ad0*/  FFMA.FTZ R26, R23, R26, 0.33333182334899902344 ;  /* 0x3eaaaa78171a7423 */ /* 0x000fe2000001001a */
[----:B------:R-:W-:Y:S01]  /*0ae0*/  FFMA.FTZ R24, R21, 1.1920928955078125e-07, R24 ;  /* 0x3400000015187823 */ /* 0x000fe20000010018 */
[C---:B------:R-:W-:Y:S01]  /*0af0*/  FSETP.NEU.AND P1, PT, R12.reuse, RZ, PT ;  /* 0x000000ff0c00720b */ /* 0x040fe20003f2d000 */
[----:B------:R-:W-:Y:S01]  /*0b00*/  @P5 FFMA.FTZ R22, R12, R25, +INF ;  /* 0x7f8000000c165423 */ /* 0x000fe20000010019 */
[----:B------:R-:W-:Y:S01]  /*0b10*/  FFMA.FTZ R26, R23, R26, -0.5 ;  /* 0xbf000000171a7423 */ /* 0x000fe2000001001a */
[----:B------:R-:W-:Y:S01]  /*0b20*/  IMAD.HI R25, R14, 0x2aaaaaab, RZ ;  /* 0x2aaaaaab0e197827 */ /* 0x000fe200078e02ff */
[----:B------:R-:W-:-:S03]  /*0b30*/  LOP3.LUT R12, R3, 0x100, RZ, 0xfc, !PT ;  /* 0x00000100030c7812 */ /* 0x000fc600078efcff */
[----:B------:R-:W-:Y:S01]  /*0b40*/  FMUL R26, R23, R26 ;  /* 0x0000001a171a7220 */ /* 0x000fe20000400000 */
[----:B------:R-:W-:Y:S02]  /*0b50*/  ISETP.GE.U32.AND P4, PT, R13, 0x7f800000, PT ;  /* 0x7f8000000d00780c */ /* 0x000fe40003f86070 */
[C---:B------:R-:W-:Y:S01]  /*0b60*/  FSETP.NEU.AND P5, PT, R2.reuse, RZ, PT ;  /* 0x000000ff0200720b */ /* 0x040fe20003fad000 */
[----:B------:R-:W-:Y:S01]  /*0b70*/  FFMA.FTZ R21, R23, R26, R23 ;  /* 0x0000001a17157223 */ /* 0x000fe20000010017 */
[----:B------:R-:W-:Y:S02]  /*0b80*/  FSEL R23, RZ, -23, P2 ;  /* 0xc1b80000ff177808 */ /* 0x000fe40001000000 */
[----:B------:R-:W-:Y:S02]  /*0b90*/  ISETP.GE.U32.AND P2, PT, R2, 0x7f800000, PT ;  /* 0x7f8000000200780c */ /* 0x000fe40003f46070 */
[----:B------:R-:W-:Y:S01]  /*0ba0*/  SHF.R.U32.HI R26, RZ, 0x1f, R25 ;  /* 0x0000001fff1a7819 */ /* 0x000fe20000011619 */
[----:B------:R-:W-:Y:S01]  /*0bb0*/  FFMA.FTZ R18, R18, 1.1920928955078125e-07, R23 ;  /* 0x3400000012127823 */ /* 0x000fe20000010017 */
[----:B------:R-:W-:Y:S01]  /*0bc0*/  FFMA.FTZ R23, R24, 0.69314718246459960938, R15 ;  /* 0x3f31721818177823 */ /* 0x000fe2000001000f */
[----:B------:R-:W-:Y:S01]  /*0bd0*/  IMAD.HI R24, R12, 0x2aaaaaab, RZ ;  /* 0x2aaaaaab0c187827 */ /* 0x000fe200078e02ff */
[----:B------:R-:W-:-:S03]  /*0be0*/  LEA.HI.SX32 R15, R25, R26, 0x15 ;  /* 0x0000001a190f7211 */ /* 0x000fc600078faaff */
[----:B------:R-:W-:Y:S01]  /*0bf0*/  FFMA.FTZ R21, R18, 0.69314718246459960938, R21 ;  /* 0x3f31721812157823 */ /* 0x000fe20000010015 */
[----:B------:R-:W-:Y:S02]  /*0c00*/  FSEL R19, R19, -INF , P3 ;  /* 0xff80000013137808 */ /* 0x000fe40001800000 */
[----:B------:R-:W-:Y:S02]  /*0c10*/  SHF.R.U32.HI R25, RZ, 0x1f, R24 ;  /* 0x0000001fff197819 */ /* 0x000fe40000011618 */
[----:B------:R-:W-:Y:S01]  /*0c20*/  @P4 MOV R26, 0x7f800000 ;  /* 0x7f800000001a4802 */ /* 0x000fe20000000f00 */
[----:B------:R-:W-:Y:S01]  /*0c30*/  @P2 IMAD.MOV.U32 R27, RZ, RZ, 0x7f800000 ;  /* 0x7f800000ff1b2424 */ /* 0x000fe200078e00ff */
[----:B------:R-:W-:Y:S01]  /*0c40*/  LEA.HI.SX32 R18, R24, R25, 0x15 ;  /* 0x0000001918127211 */ /* 0x000fe200078faaff */
[C---:B----4-:R-:W-:Y:S01]  /*0c50*/  FADD R8, -R19.reuse, R8 ;  /* 0x0000000813087221 */ /* 0x050fe20000000100 */
[----:B0-----:R-:W-:Y:S01]  /*0c60*/  SHF.L.U32 R24, R20, 0x3, RZ ;  /* 0x0000000314187819 */ /* 0x001fe200000006ff */
[----:B------:R-:W-:Y:S01]  /*0c70*/  @P2 FFMA.FTZ R23, R2, R27, +INF ;  /* 0x7f80000002172423 */ /* 0x000fe2000001001b */
[----:B------:R-:W-:Y:S01]  /*0c80*/  FSEL R2, R22, -INF , P1 ;  /* 0xff80000016027808 */ /* 0x000fe20000800000 */
[----:B-----5:R-:W-:Y:S01]  /*0c90*/  FADD R4, -R19, R4 ;  /* 0x0000000413047221 */ /* 0x020fe20000000100 */
[----:B------:R-:W-:Y:S01]  /*0ca0*/  LOP3.LUT R22, R24, 0x3f8, RZ, 0xc0, !PT ;  /* 0x000003f818167812 */ /* 0x000fe200078ec0ff */
[C---:B------:R-:W-:Y:S01]  /*0cb0*/  @P4 FFMA.FTZ R21, R13.reuse, R26, +INF ;  /* 0x7f8000000d154423 */ /* 0x040fe2000001001a */
[----:B------:R-:W-:Y:S01]  /*0cc0*/  FSETP.NEU.AND P2, PT, R13, RZ, PT ;  /* 0x000000ff0d00720b */ /* 0x000fe20003f4d000 */
[----:B------:R-:W-:Y:S01]  /*0cd0*/  FADD R9, -R2, R9 ;  /* 0x0000000902097221 */ /* 0x000fe20000000100 */
[----:B------:R-:W-:Y:S01]  /*0ce0*/  LOP3.LUT R19, R22, 0x4, RZ, 0xfc, !PT ;  /* 0x0000000416137812 */ /* 0x000fe200078efcff */
[----:B------:R-:W-:Y:S01]  /*0cf0*/  FADD R5, -R2, R5 ;  /* 0x0000000502057221 */ /* 0x000fe20000000100 */
[----:B------:R-:W-:-:S02]  /*0d00*/  LOP3.LUT R13, R22, 0x2, RZ, 0xfc, !PT ;  /* 0x00000002160d7812 */ /* 0x000fc400078efcff */
[C---:B------:R-:W-:Y:S02]  /*0d10*/  LOP3.LUT R25, R22.reuse, 0x6, RZ, 0xfc, !PT ;  /* 0x0000000616197812 */ /* 0x040fe400078efcff */
[-C--:B------:R-:W-:Y:S02]  /*0d20*/  LEA.HI R2, R19, R22.reuse, RZ, 0x1f ;  /* 0x0000001613027211 */ /* 0x080fe400078ff8ff */
[-C--:B------:R-:W-:Y:S02]  /*0d30*/  LEA.HI R13, R13, R22.reuse, RZ, 0x1f ;  /* 0x000000160d0d7211 */ /* 0x080fe400078ff8ff */
[-C--:B------:R-:W-:Y:S02]  /*0d40*/  LEA.HI R19, R25, R22.reuse, RZ, 0x1f ;  /* 0x0000001619137211 */ /* 0x080fe400078ff8ff */
[----:B------:R-:W-:Y:S02]  /*0d50*/  LEA.HI R22, R22, R22, RZ, 0x1f ;  /* 0x0000001616167211 */ /* 0x000fe400078ff8ff */
[----:B------:R-:W-:-:S02]  /*0d60*/  FSEL R23, R23, -INF , P5 ;  /* 0xff80000017177808 */ /* 0x000fc40002800000 */
[----:B------:R-:W-:Y:S02]  /*0d70*/  FSEL R24, R21, -INF , P2 ;  /* 0xff80000015187808 */ /* 0x000fe40001000000 */
[----:B------:R-:W-:Y:S01]  /*0d80*/  LEA R21, R22, UR4, 0x2 ;  /* 0x0000000416157c11 */ /* 0x000fe2000f8e10ff */
[----:B------:R-:W-:Y:S01]  /*0d90*/  FADD R10, -R23, R10 ;  /* 0x0000000a170a7221 */ /* 0x000fe20000000100 */
[----:B------:R-:W-:Y:S01]  /*0da0*/  LEA R22, R13, UR4, 0x2 ;  /* 0x000000040d167c11 */ /* 0x000fe2000f8e10ff */
[----:B------:R-:W-:Y:S01]  /*0db0*/  FADD R11, -R24, R11 ;  /* 0x0000000b180b7221 */ /* 0x000fe20000000100 */
[----:B------:R-:W-:Y:S01]  /*0dc0*/  LEA R13, R2, UR4, 0x2 ;  /* 0x00000004020d7c11 */ /* 0x000fe2000f8e10ff */
[----:B------:R-:W-:Y:S01]  /*0dd0*/  STS [R21], R8 ;  /* 0x0000000815007388 */ /* 0x000fe20000000800 */
[----:B------:R-:W-:Y:S01]  /*0de0*/  LEA R19, R19, UR4, 0x2 ;  /* 0x0000000413137c11 */ /* 0x000fe2000f8e10ff */
[----:B------:R-:W-:Y:S01]  /*0df0*/  FADD R6, -R23, R6 ;  /* 0x0000000617067221 */ /* 0x000fe20000000100 */
[----:B------:R-:W-:Y:S01]  /*0e00*/  FADD R24, -R24, R7 ;  /* 0x0000000718187221 */ /* 0x000fe20000000100 */
[----:B------:R0:W-:Y:S01]  /*0e10*/  STS [R22+0x8], R9 ;  /* 0x0000080916007388 */ /* 0x0001e20000000800 */
[----:B------:R-:W-:-:S03]  /*0e20*/  IMAD.SHL.U32 R2, R20, 0x2, RZ ;  /* 0x0000000214027824 */ /* 0x000fc600078e00ff */
[----:B------:R-:W-:Y:S02]  /*0e30*/  STS [R13+0x10], R10 ;  /* 0x0000100a0d007388 */ /* 0x000fe40000000800 */
[----:B------:R-:W-:Y:S02]  /*0e40*/  SHF.R.U32.HI R7, RZ, 0x1, R2 ;  /* 0x00000001ff077819 */ /* 0x000fe40000011602 */
[----:B------:R-:W-:Y:S01]  /*0e50*/  STS [R19+0x18], R11 ;  /* 0x0000180b13007388 */ /* 0x000fe20000000800 */
[----:B------:R-:W-:Y:S02]  /*0e60*/  LOP3.LUT R2, R2, 0xfe, RZ, 0xc0, !PT ;  /* 0x000000fe02027812 */ /* 0x000fe400078ec0ff */
[----:B------:R-:W-:Y:S01]  /*0e70*/  SGXT.U32 R7, R7, 0x7 ;  /* 0x000000070707781a */ /* 0x000fe20000000000 */
[----:B------:R1:W-:Y:S01]  /*0e80*/  STS [R21+0x4], R4 ;  /* 0x0000040415007388 */ /* 0x0003e20000000800 */
[C---:B------:R-:W-:Y:S02]  /*0e90*/  LOP3.LUT R23, R2.reuse, 0x100, RZ, 0xfc, !PT ;  /* 0x0000010002177812 */ /* 0x040fe400078efcff */
[----:B0-----:R-:W-:Y:S01]  /*0ea0*/  LOP3.LUT R9, R2, 0x200, RZ, 0xfc, !PT ;  /* 0x0000020002097812 */ /* 0x001fe200078efcff */
[----:B------:R0:W-:Y:S01]  /*0eb0*/  STS [R22+0xc], R5 ;  /* 0x00000c0516007388 */ /* 0x0001e20000000800 */
[----:B------:R-:W-:-:S02]  /*0ec0*/  IADD3 R8, R2, R7, RZ ;  /* 0x0000000702087210 */ /* 0x000fc40007ffe0ff */
[-C--:B------:R-:W-:Y:S01]  /*0ed0*/  LEA.HI R23, R23, R2.reuse, RZ, 0x1f ;  /* 0x0000000217177211 */ /* 0x080fe200078ff8ff */
[----:B------:R-:W-:Y:S01]  /*0ee0*/  STS [R13+0x14], R6 ;  /* 0x000014060d007388 */ /* 0x000fe20000000800 */
[----:B------:R-:W-:Y:S02]  /*0ef0*/  LEA.HI R9, R9, R2, RZ, 0x1f ;  /* 0x0000000209097211 */ /* 0x000fe400078ff8ff */
[----:B------:R-:W-:Y:S01]  /*0f00*/  SHF.R.S32.HI R7, RZ, 0x1f, R12 ;  /* 0x0000001fff077819 */ /* 0x000fe2000001140c */
[----:B------:R2:W-:Y:S01]  /*0f10*/  STS [R19+0x1c], R24 ;  /* 0x00001c1813007388 */ /* 0x0005e20000000800 */
[----:B-1----:R-:W-:Y:S01]  /*0f20*/  SHF.R.S32.HI R21, RZ, 0x1f, R14 ;  /* 0x0000001fff157819 */ /* 0x002fe2000001140e */
[----:B0-----:R-:W0:Y:S01]  /*0f30*/  LDC.64 R4, c[0x0][0x218] ;  /* 0x00008600ff047b82 */ /* 0x001e220000000a00 */
[----:B------:R-:W-:-:S07]  /*0f40*/  LEA R26, R8, UR4, 0x2 ;  /* 0x00000004081a7c11 */ /* 0x000fce000f8e10ff */
[----:B------:R-:W-:Y:S01]  /*0f50*/  BAR.SYNC.DEFER_BLOCKING 0x0 ;  /* 0x0000000000007b1d */ /* 0x000fe20000010000 */
[----:B------:R-:W-:Y:S02]  /*0f60*/  LEA R27, R23, UR4, 0x2 ;  /* 0x00000004171b7c11 */ /* 0x000fe4000f8e10ff */
[----:B------:R-:W-:Y:S02]  /*0f70*/  LEA R28, R9, UR4, 0x2 ;  /* 0x00000004091c7c11 */ /* 0x000fe4000f8e10ff */
[----:B------:R-:W-:Y:S01]  /*0f80*/  LEA.HI R20, R7, R12, RZ, 0xc ;  /* 0x0000000c07147211 */ /* 0x000fe200078f60ff */
[----:B--2---:R-:W-:Y:S01]  /*0f90*/  IMAD.HI R24, R17, 0x55555556, RZ ;  /* 0x5555555611187827 */ /* 0x004fe200078e02ff */
[----:B------:R-:W-:Y:S02]  /*0fa0*/  LEA.HI R21, R21, R14, RZ, 0xc ;  /* 0x0000000e15157211 */ /* 0x000fe400078f60ff */
[----:B------:R-:W-:Y:S02]  /*0fb0*/  SHF.R.S32.HI R13, RZ, 0xc, R20 ;  /* 0x0000000cff0d7819 */ /* 0x000fe40000011414 */
[----:B------:R-:W-:-:S02]  /*0fc0*/  SHF.R.S32.HI R19, RZ, 0xc, R21 ;  /* 0x0000000cff137819 */ /* 0x000fc40000011415 */
[----:B------:R-:W-:Y:S01]  /*0fd0*/  LOP3.LUT R25, R21, 0x7ffff000, RZ, 0xc0, !PT ;  /* 0x7ffff00015197812 */ /* 0x000fe200078ec0ff */
[----:B------:R-:W-:Y:S01]  /*0fe0*/  IMAD.HI R22, R13, 0x55555556, RZ ;  /* 0x555555560d167827 */ /* 0x000fe200078e02ff */
[----:B------:R-:W-:Y:S02]  /*0ff0*/  LOP3.LUT R21, R20, 0x7ffff000, RZ, 0xc0, !PT ;  /* 0x7ffff00014157812 */ /* 0x000fe400078ec0ff */
[----:B------:R-:W-:Y:S01]  /*1000*/  IADD3 R14, R14, -R25, RZ ;  /* 0x800000190e0e7210 */ /* 0x000fe20007ffe0ff */
[----:B------:R-:W-:Y:S01]  /*1010*/  IMAD.HI R23, R19, 0x55555556, RZ ;  /* 0x5555555613177827 */ /* 0x000fe200078e02ff */
[----:B------:R-:W-:Y:S02]  /*1020*/  LEA.HI R22, R22, R22, RZ, 0x1 ;  /* 0x0000001616167211 */ /* 0x000fe400078f08ff */
[----:B------:R-:W-:Y:S01]  /*1030*/  LEA R14, R15, R14, 0xc ;  /* 0x0000000e0f0e7211 */ /* 0x000fe200078e60ff */
[----:B------:R-:W-:Y:S01]  /*1040*/  IMAD.IADD R21, R12, 0x1, -R21 ;  /* 0x000000010c157824 */ /* 0x000fe200078e0a15 */
[----:B------:R-:W-:Y:S01]  /*1050*/  LOP3.LUT R12, R3, 0x180, RZ, 0xfc, !PT ;  /* 0x00000180030c7812 */ /* 0x000fe200078efcff */
[----:B------:R-:W-:Y:S01]  /*1060*/  LDS R6, [R26] ;  /* 0x000000001a067984 */ /* 0x000fe20000000800 */
[----:B------:R-:W-:-:S02]  /*1070*/  IMAD R13, R22, -0x3, R13 ;  /* 0xfffffffd160d7824 */ /* 0x000fc400078e020d */
[----:B------:R-:W-:Y:S01]  /*1080*/  LEA R18, R18, R21, 0xc ;  /* 0x0000001512127211 */ /* 0x000fe200078e60ff */
[----:B------:R1:W2:Y:S01]  /*1090*/  LDS R7, [R26+0x4] ;  /* 0x000004001a077984 */ /* 0x0002a20000000800 */
[----:B------:R-:W-:Y:S02]  /*10a0*/  SHF.R.S32.HI R3, RZ, 0x1f, R12 ;  /* 0x0000001fff037819 */ /* 0x000fe4000001140c */
[----:B------:R-:W-:Y:S01]  /*10b0*/  IADD3 R13, R13, R0, RZ ;  /* 0x000000000d0d7210 */ /* 0x000fe20007ffe0ff */
[----:B------:R-:W-:Y:S04]  /*10c0*/  LDS R8, [R27+0x400] ;  /* 0x000400001b087984 */ /* 0x000fe80000000800 */
[----:B------:R-:W3:Y:S01]  /*10d0*/  LDS R9, [R27+0x404] ;  /* 0x000404001b097984 */ /* 0x000ee20000000800 */
[----:B-1----:R-:W-:Y:S01]  /*10e0*/  LEA.HI R26, R24, R24, RZ, 0x1 ;  /* 0x00000018181a7211 */ /* 0x002fe200078f08ff */
[----:B------:R-:W-:Y:S01]  /*10f0*/  IMAD R18, R18, 0x3, R13 ;  /* 0x0000000312127824 */ /* 0x000fe200078e020d */
[----:B------:R-:W-:Y:S01]  /*1100*/  LEA.HI R24, R23, R23, RZ, 0x1 ;  /* 0x0000001717187211 */ /* 0x000fe200078f08ff */
[----:B------:R-:W-:Y:S01]  /*1110*/  LDS R10, [R28+0x800] ;  /* 0x000800001c0a7984 */ /* 0x000fe20000000800 */
[----:B------:R-:W-:Y:S01]  /*1120*/  LOP3.LUT R13, R2, 0x300, RZ, 0xfc, !PT ;  /* 0x00000300020d7812 */ /* 0x000fe200078efcff */
[----:B------:R-:W-:-:S02]  /*1130*/  IMAD R17, R26, -0x3, R17 ;  /* 0xfffffffd1a117824 */ /* 0x000fc400078e0211 */
[----:B------:R-:W1:Y:S01]  /*1140*/  LDS R11, [R28+0x804] ;  /* 0x000804001c0b7984 */ /* 0x000e620000000800 */
[----:B------:R-:W-:Y:S02]  /*1150*/  IMAD R19, R24, -0x3, R19 ;  /* 0xfffffffd18137824 */ /* 0x000fe400078e0213 */
[----:B------:R-:W-:Y:S02]  /*1160*/  IADD3 R17, R17, R0, RZ ;  /* 0x0000000011117210 */ /* 0x000fe40007ffe0ff */
[----:B------:R-:W-:-:S03]  /*1170*/  IMAD.IADD R19, R19, 0x1, R0 ;  /* 0x0000000113137824 */ /* 0x000fc600078e0200 */
[----:B------:R-:W-:Y:S02]  /*1180*/  IMAD R15, R16, 0x3, R17 ;  /* 0x00000003100f7824 */ /* 0x000fe400078e0211 */
[----:B------:R-:W-:Y:S01]  /*1190*/  IMAD R14, R14, 0x3, R19 ;  /* 0x000000030e0e7824 */ /* 0x000fe200078e0213 */
[----:B------:R-:W-:Y:S01]  /*11a0*/  SHF.L.U32 R19, R18, 0x1, RZ ;  /* 0x0000000112137819 */ /* 0x000fe200000006ff */
[----:B------:R-:W-:Y:S01]  /*11b0*/  IMAD.SHL.U32 R15, R15, 0x2, RZ ;  /* 0x000000020f0f7824 */ /* 0x000fe200078e00ff */
[----:B------:R-:W-:Y:S02]  /*11c0*/  LEA.HI R18, R13, R2, RZ, 0x1f ;  /* 0x000000020d127211 */ /* 0x000fe400078ff8ff */
[----:B------:R-:W-:Y:S01]  /*11d0*/  SHF.L.U32 R17, R14, 0x1, RZ ;  /* 0x000000010e117819 */ /* 0x000fe200000006ff */
[----:B0-----:R-:W-:Y:S01]  /*11e0*/  IMAD.WIDE R14, R15, 0x4, R4 ;  /* 0x000000040f0e7825 */ /* 0x001fe200078e0204 */
[----:B------:R-:W-:-:S03]  /*11f0*/  LEA.HI R13, R3, R12, RZ, 0xc ;  /* 0x0000000c030d7211 */ /* 0x000fc600078f60ff */
[----:B------:R-:W-:-:S04]  /*1200*/  IMAD.WIDE R16, R17, 0x4, R4 ;  /* 0x0000000411107825 */ /* 0x000fc800078e0204 */
[----:B------:R-:W-:Y:S01]  /*1210*/  IMAD.WIDE R2, R19, 0x4, R4 ;  /* 0x0000000413027825 */ /* 0x000fe200078e0204 */
[----:B--2---:R0:W-:Y:S01]  /*1220*/  @!P0 STG.E.64 desc[UR6][R14.64], R6 ;  /* 0x000000060e008986 */ /* 0x0041e2000c101b06 */
[----:B------:R-:W-:Y:S02]  /*1230*/  LEA R19, R18, UR4, 0x2 ;  /* 0x0000000412137c11 */ /* 0x000fe4000f8e10ff */
[----:B------:R-:W-:Y:S01]  /*1240*/  SHF.R.S32.HI R18, RZ, 0xc, R13 ;  /* 0x0000000cff127819 */ /* 0x000fe2000001140d */
[----:B---3--:R0:W-:Y:S04]  /*1250*/  @!P0 STG.E.64 desc[UR6][R16.64], R8 ;  /* 0x0000000810008986 */ /* 0x0081e8000c101b06 */
[----:B-1----:R0:W-:Y:S02]  /*1260*/  @!P0 STG.E.64 desc[UR6][R2.64], R10 ;  /* 0x0000000a02008986 */ /* 0x0021e4000c101b06 */
[----:B0-----:R-:W-:Y:S05]  /*1270*/  @P0 EXIT ;  /* 0x000000000000094d */ /* 0x001fea0003800000 */
[----:B0-----:R-:W-:Y:S01]  /*1280*/  LDS R2, [R19+0xc00] ;  /* 0x000c000013027984 */ /* 0x001fe20000000800 */
[----:B------:R-:W-:Y:S01]  /*1290*/  IMAD.HI R8, R18, 0x55555556, RZ ;  /* 0x5555555612087827 */ /* 0x000fe200078e02ff */
[----:B------:R-:W-:Y:S02]  /*12a0*/  LOP3.LUT R13, R13, 0x7ffff000, RZ, 0xc0, !PT ;  /* 0x7ffff0000d0d7812 */ /* 0x000fe400078ec0ff */
[----:B------:R-:W0:Y:S01]  /*12b0*/  LDS R3, [R19+0xc04] ;  /* 0x000c040013037984 */ /* 0x000e220000000800 */
[----:B------:R-:W-:Y:S01]  /*12c0*/  IMAD.HI R6, R12, 0x2aaaaaab, RZ ;  /* 0x2aaaaaab0c067827 */ /* 0x000fe200078e02ff */
[----:B------:R-:W-:-:S03]  /*12d0*/  LEA.HI R9, R8, R8, RZ, 0x1 ;  /* 0x0000000808097211 */ /* 0x000fc600078f08ff */
[----:B------:R-:W-:Y:S01]  /*12e0*/  IMAD.IADD R12, R12, 0x1, -R13 ;  /* 0x000000010c0c7824 */ /* 0x000fe200078e0a0d */
[----:B------:R-:W-:Y:S01]  /*12f0*/  SHF.R.U32.HI R7, RZ, 0x1f, R6 ;  /* 0x0000001fff077819 */ /* 0x000fe20000011606 */
[----:B------:R-:W-:-:S03]  /*1300*/  IMAD R9, R9, -0x3, R18 ;  /* 0xfffffffd09097824 */ /* 0x000fc600078e0212 */
[----:B------:R-:W-:Y:S02]  /*1310*/  LEA.HI.SX32 R7, R6, R7, 0x15 ;  /* 0x0000000706077211 */ /* 0x000fe400078faaff */
[----:B------:R-:W-:Y:S02]  /*1320*/  IADD3 R9, R9, R0, RZ ;  /* 0x0000000009097210 */ /* 0x000fe40007ffe0ff */
[----:B------:R-:W-:-:S05]  /*1330*/  LEA R12, R7, R12, 0xc ;  /* 0x0000000c070c7211 */ /* 0x000fca00078e60ff */
[----:B------:R-:W-:-:S05]  /*1340*/  IMAD R7, R12, 0x3, R9 ;  /* 0x000000030c077824 */ /* 0x000fca00078e0209 */
[----:B------:R-:W-:-:S05]  /*1350*/  SHF.L.U32 R7, R7, 0x1, RZ ;  /* 0x0000000107077819 */ /* 0x000fca00000006ff */
[----:B------:R-:W-:-:S05]  /*1360*/  IMAD.WIDE R4, R7, 0x4, R4 ;  /* 0x0000000407047825 */ /* 0x000fca00078e0204 */
[----:B0-----:R-:W-:Y:S01]  /*1370*/  STG.E.64 desc[UR6][R4.64], R2 ;  /* 0x0000000204007986 */ /* 0x001fe2000c101b06 */
[----:B------:R-:W-:Y:S05]  /*1380*/  EXIT ;  /* 0x000000000000794d */ /* 0x000fea0003800000 */
.L_x_0:
[----:B------:R-:W-:-:S00]  /*1390*/  BRA `(.L_x_0) ;  /* 0xfffffffc00fc7947 */ /* 0x000fc0000383ffff */
[----:B------:R-:W-:-:S00]  /*13a0*/  NOP ;  /* 0x0000000000007918 */ /* 0x000fc00000000000 */
        /* <DEDUP_REMOVED lines=13> */
.L_x_1:


//--------------------- .nv.global.init           --------------------------
	.section	.nv.global.init,"aw",@progbits
.nv.global.init:
	.type		_$_str,@object
	.size		_$_str,(.L_0 - _$_str)
_$_str:
        /*0000*/ 	.byte	0x5f, 0x5f, 0x43, 0x55, 0x44, 0x41, 0x5f, 0x46, 0x54, 0x5a, 0x00
.L_0:


//--------------------- .nv.shared.triton_poi_fused__log_softmax_2 --------------------------
	.section	.nv.shared.triton_poi_fused__log_softmax_2,"aw",@nobits
	.sectionflags	@""
	.align	16
	.zero		1024


//--------------------- .nv.constant0.triton_poi_fused__log_softmax_2 --------------------------
	.section	.nv.constant0.triton_poi_fused__log_softmax_2,"a",@progbits
	.sectionflags	@""
	.align	4
.nv.constant0.triton_poi_fused__log_softmax_2:
	.zero		552
